	.headerflags	@"EF_CUDA_TEXMODE_UNIFIED EF_CUDA_64BIT_ADDRESS EF_CUDA_ACCELERATORS EF_CUDA_SM90 EF_CUDA_VIRTUAL_SM(EF_CUDA_SM90)"
	.elftype	@"ET_EXEC"


//--------------------- .nv.info                  --------------------------
	.section	.nv.info,"",@"SHT_CUDA_INFO"
	.align	4


	//----- nvinfo : EIATTR_REGCOUNT
	.align		4
        /*0000*/ 	.byte	0x04, 0x2f
        /*0002*/ 	.short	(.L_1 - .L_0)
	.align		4
.L_0:
        /*0004*/ 	.word	index@(triton_poi_fused__softmax_masked_fill_mul_4)
        /*0008*/ 	.word	0x00000019


	//----- nvinfo : EIATTR_MIN_STACK_SIZE
	.align		4
.L_1:
        /*000c*/ 	.byte	0x04, 0x12
        /*000e*/ 	.short	(.L_3 - .L_2)
	.align		4
.L_2:
        /*0010*/ 	.word	index@(triton_poi_fused__softmax_masked_fill_mul_4)
        /*0014*/ 	.word	0x00000000


	//----- nvinfo : EIATTR_FRAME_SIZE
	.align		4
.L_3:
        /*0018*/ 	.byte	0x04, 0x11
        /*001a*/ 	.short	(.L_5 - .L_4)
	.align		4
.L_4:
        /*001c*/ 	.word	index@(triton_poi_fused__softmax_masked_fill_mul_4)
        /*0020*/ 	.word	0x00000000


	//----- nvinfo : EIATTR_MIN_STACK_SIZE
	.align		4
.L_5:
        /*0024*/ 	.byte	0x04, 0x12
        /*0026*/ 	.short	(.L_7 - .L_6)
	.align		4
.L_6:
        /*0028*/ 	.word	index@(triton_poi_fused__softmax_masked_fill_mul_4)
        /*002c*/ 	.word	0x00000000
.L_7:


//--------------------- .nv.info.triton_poi_fused__softmax_masked_fill_mul_4 --------------------------
	.section	.nv.info.triton_poi_fused__softmax_masked_fill_mul_4,"",@"SHT_CUDA_INFO"
	.sectionflags	@""
	.align	4


	//----- nvinfo : EIATTR_CUDA_API_VERSION
	.align		4
        /*0000*/ 	.byte	0x04, 0x37
        /*0002*/ 	.short	(.L_9 - .L_8)
.L_8:
        /*0004*/ 	.word	0x0000007c


	//----- nvinfo : EIATTR_KPARAM_INFO
	.align		4
.L_9:
        /*0008*/ 	.byte	0x04, 0x17
        /*000a*/ 	.short	(.L_11 - .L_10)
.L_10:
        /*000c*/ 	.word	0x00000000
        /*0010*/ 	.short	0x0004
        /*0012*/ 	.short	0x0020
        /*0014*/ 	.byte	0x00, 0xf0, 0x11, 0x00


	//----- nvinfo : EIATTR_KPARAM_INFO
	.align		4
.L_11:
        /*0018*/ 	.byte	0x04, 0x17
        /*001a*/ 	.short	(.L_13 - .L_12)
.L_12:
        /*001c*/ 	.word	0x00000000
        /*0020*/ 	.short	0x0003
        /*0022*/ 	.short	0x0018
        /*0024*/ 	.byte	0x00, 0xf4, 0x21, 0x00


	//----- nvinfo : EIATTR_KPARAM_INFO
	.align		4
.L_13:
        /*0028*/ 	.byte	0x04, 0x17
        /*002a*/ 	.short	(.L_15 - .L_14)
.L_14:
        /*002c*/ 	.word	0x00000000
        /*0030*/ 	.short	0x0002
        /*0032*/ 	.short	0x0010
        /*0034*/ 	.byte	0x00, 0xf4, 0x21, 0x00


	//----- nvinfo : EIATTR_KPARAM_INFO
	.align		4
.L_15:
        /*0038*/ 	.byte	0x04, 0x17
        /*003a*/ 	.short	(.L_17 - .L_16)
.L_16:
        /*003c*/ 	.word	0x00000000
        /*0040*/ 	.short	0x0001
        /*0042*/ 	.short	0x0008
        /*0044*/ 	.byte	0x00, 0xf4, 0x21, 0x00


	//----- nvinfo : EIATTR_KPARAM_INFO
	.align		4
.L_17:
        /*0048*/ 	.byte	0x04, 0x17
        /*004a*/ 	.short	(.L_19 - .L_18)
.L_18:
        /*004c*/ 	.word	0x00000000
        /*0050*/ 	.short	0x0000
        /*0052*/ 	.short	0x0000
        /*0054*/ 	.byte	0x00, 0xf4, 0x21, 0x00


	//----- nvinfo : EIATTR_SPARSE_MMA_MASK
	.align		4
.L_19:
        /*0058*/ 	.byte	0x03, 0x50
        /*005a*/ 	.short	0x0000


	//----- nvinfo : EIATTR_MAXREG_COUNT
	.align		4
        /*005c*/ 	.byte	0x03, 0x1b
        /*005e*/ 	.short	0x00ff


	//----- nvinfo : EIATTR_EXIT_INSTR_OFFSETS
	.align		4
        /*0060*/ 	.byte	0x04, 0x1c
        /*0062*/ 	.short	(.L_21 - .L_20)


	//   ....[0]....
.L_20:
        /*0064*/ 	.word	0x000008d0


	//   ....[1]....
        /*0068*/ 	.word	0x000008f0


	//----- nvinfo : EIATTR_REQNTID
	.align		4
.L_21:
        /*006c*/ 	.byte	0x04, 0x10
        /*006e*/ 	.short	(.L_23 - .L_22)
.L_22:
        /*0070*/ 	.word	0x00000020
        /*0074*/ 	.word	0x00000001
        /*0078*/ 	.word	0x00000001


	//----- nvinfo : EIATTR_CBANK_PARAM_SIZE
	.align		4
.L_23:
        /*007c*/ 	.byte	0x03, 0x19
        /*007e*/ 	.short	0x0024


	//----- nvinfo : EIATTR_PARAM_CBANK
	.align		4
        /*0080*/ 	.byte	0x04, 0x0a
        /*0082*/ 	.short	(.L_25 - .L_24)
	.align		4
.L_24:
        /*0084*/ 	.word	index@(.nv.constant0.triton_poi_fused__softmax_masked_fill_mul_4)
        /*0088*/ 	.short	0x0210
        /*008a*/ 	.short	0x0024


	//----- nvinfo : EIATTR_SW_WAR
	.align		4
.L_25:
        /*008c*/ 	.byte	0x04, 0x36
        /*008e*/ 	.short	(.L_27 - .L_26)
.L_26:
        /*0090*/ 	.word	0x00000008
.L_27:


//--------------------- .nv.callgraph             --------------------------
	.section	.nv.callgraph,"",@"SHT_CUDA_CALLGRAPH"
	.align	4
	.sectionentsize	8
	.align		4
        /*0000*/ 	.word	0x00000000
	.align		4
        /*0004*/ 	.word	0xffffffff
	.align		4
        /*0008*/ 	.word	0x00000000
	.align		4
        /*000c*/ 	.word	0xfffffffe
	.align		4
        /*0010*/ 	.word	0x00000000
	.align		4
        /*0014*/ 	.word	0xfffffffd
	.align		4
        /*0018*/ 	.word	0x00000000
	.align		4
        /*001c*/ 	.word	0xfffffffc


//--------------------- .text.triton_poi_fused__softmax_masked_fill_mul_4 --------------------------
	.section	.text.triton_poi_fused__softmax_masked_fill_mul_4,"ax",@progbits
	.align	128
        .global         triton_poi_fused__softmax_masked_fill_mul_4
        .type           triton_poi_fused__softmax_masked_fill_mul_4,@function
        .size           triton_poi_fused__softmax_masked_fill_mul_4,(.L_x_1 - triton_poi_fused__softmax_masked_fill_mul_4)
        .other          triton_poi_fused__softmax_masked_fill_mul_4,@"STO_CUDA_ENTRY STV_DEFAULT"
triton_poi_fused__softmax_masked_fill_mul_4:
.text.triton_poi_fused__softmax_masked_fill_mul_4:
[----:B------:R-:W0:Y:S01]  /*0000*/  LDC R1, c[0x0][0x28] ;  /* 0x00000a00ff017b82 */ /* 0x000e220000000800 */
[----:B------:R-:W1:Y:S07]  /*0010*/  S2R R0, SR_TID.X ;  /* 0x0000000000007919 */ /* 0x000e6e0000002100 */
[----:B------:R-:W2:Y:S01]  /*0020*/  LDC.64 R6, c[0x0][0x218] ;  /* 0x00008600ff067b82 */ /* 0x000ea20000000a00 */
[----:B------:R-:W-:Y:S01]  /*0030*/  ULDC.64 UR4, c[0x0][0x210] ;  /* 0x0000840000047ab9 */ /* 0x000fe20000000a00 */
[----:B------:R-:W-:Y:S01]  /*0040*/  PRMT R21, RZ, 0x7610, R21 ;  /* 0x00007610ff157816 */ /* 0x000fe20000000015 */
[----:B------:R-:W3:Y:S01]  /*0050*/  S2R R3, SR_CTAID.X ;  /* 0x0000000000037919 */ /* 0x000ee20000002500 */
[----:B------:R-:W-:Y:S01]  /*0060*/  PRMT R9, RZ, 0x7610, R9 ;  /* 0x00007610ff097816 */ /* 0x000fe20000000009 */
[----:B------:R-:W-:-:S02]  /*0070*/  IMAD.MOV.U32 R2, RZ, RZ, RZ ;  /* 0x000000ffff027224 */ /* 0x000fc400078e00ff */
[----:B------:R-:W-:Y:S02]  /*0080*/  IMAD.MOV.U32 R11, RZ, RZ, RZ ;  /* 0x000000ffff0b7224 */ /* 0x000fe400078e00ff */
[----:B-1----:R-:W-:-:S05]  /*0090*/  IMAD.SHL.U32 R0, R0, 0x2, RZ ;  /* 0x0000000200007824 */ /* 0x002fca00078e00ff */
[----:B------:R-:W-:-:S05]  /*00a0*/  LOP3.LUT R0, R0, 0x3e, RZ, 0xc0, !PT ;  /* 0x0000003e00007812 */ /* 0x000fca00078ec0ff */
[----:B---3--:R-:W-:-:S04]  /*00b0*/  IMAD R0, R3, 0x40, R0 ;  /* 0x0000004003007824 */ /* 0x008fc800078e0200 */
[C---:B------:R-:W-:Y:S01]  /*00c0*/  IMAD.SHL.U32 R3, R0.reuse, 0x4, RZ ;  /* 0x0000000400037824 */ /* 0x040fe200078e00ff */
[----:B------:R-:W-:-:S03]  /*00d0*/  ISETP.GE.AND P0, PT, R0, 0x40, PT ;  /* 0x000000400000780c */ /* 0x000fc60003f06270 */
[----:B--2---:R-:W-:Y:S01]  /*00e0*/  IMAD.WIDE R6, R3, 0x4, R6 ;  /* 0x0000000403067825 */ /* 0x004fe200078e0206 */
[----:B------:R-:W-:-:S04]  /*00f0*/  IADD3 R4, P1, R3, UR4, RZ ;  /* 0x0000000403047c10 */ /* 0x000fc8000ff3e0ff */
[----:B------:R-:W-:Y:S01]  /*0100*/  LEA.HI.X.SX32 R5, R3, UR5, 0x1, P1 ;  /* 0x0000000503057c11 */ /* 0x000fe200088f0eff */
[----:B------:R-:W-:-:S04]  /*0110*/  ULDC.64 UR4, c[0x0][0x208] ;  /* 0x0000820000047ab9 */ /* 0x000fc80000000a00 */
[----:B------:R-:W2:Y:S04]  /*0120*/  @!P0 LDG.E.EL.U8 R21, desc[UR4][R4.64] ;  /* 0x0000000404158981 */ /* 0x000ea8000c2e1100 */
[----:B------:R-:W3:Y:S04]  /*0130*/  @!P0 LDG.E.EL.U8 R9, desc[UR4][R4.64+0x1] ;  /* 0x0000010404098981 */ /* 0x000ee8000c2e1100 */
[----:B------:R-:W4:Y:S04]  /*0140*/  @!P0 LDG.E.EL R2, desc[UR4][R6.64] ;  /* 0x0000000406028981 */ /* 0x000f28000c2e1900 */
[----:B------:R-:W5:Y:S01]  /*0150*/  @!P0 LDG.E.EL R11, desc[UR4][R6.64+0x4] ;  /* 0x00000404060b8981 */ /* 0x000f62000c2e1900 */
[----:B------:R-:W-:Y:S01]  /*0160*/  PRMT R13, RZ, 0x7610, R13 ;  /* 0x00007610ff0d7816 */ /* 0x000fe2000000000d */
[----:B------:R-:W-:Y:S01]  /*0170*/  IMAD.MOV.U32 R15, RZ, RZ, RZ ;  /* 0x000000ffff0f7224 */ /* 0x000fe200078e00ff */
[----:B------:R-:W-:-:S02]  /*0180*/  PRMT R3, RZ, 0x7610, R3 ;  /* 0x00007610ff037816 */ /* 0x000fc40000000003 */
[----:B------:R-:W-:Y:S02]  /*0190*/  PRMT R10, RZ, 0x7610, R10 ;  /* 0x00007610ff0a7816 */ /* 0x000fe4000000000a */
[----:B------:R-:W5:Y:S01]  /*01a0*/  @!P0 LDG.E.EL.U8 R13, desc[UR4][R4.64+0x2] ;  /* 0x00000204040d8981 */ /* 0x000f62000c2e1100 */
[----:B------:R-:W-:-:S03]  /*01b0*/  IMAD.MOV.U32 R8, RZ, RZ, RZ ;  /* 0x000000ffff087224 */ /* 0x000fc600078e00ff */
[----:B------:R-:W5:Y:S01]  /*01c0*/  @!P0 LDG.E.EL R15, desc[UR4][R6.64+0x8] ;  /* 0x00000804060f8981 */ /* 0x000f62000c2e1900 */
[----:B------:R-:W-:-:S03]  /*01d0*/  IMAD.MOV.U32 R12, RZ, RZ, RZ ;  /* 0x000000ffff0c7224 */ /* 0x000fc600078e00ff */
[----:B------:R-:W5:Y:S01]  /*01e0*/  @!P0 LDG.E.EL.U8 R3, desc[UR4][R4.64+0x4] ;  /* 0x0000040404038981 */ /* 0x000f62000c2e1100 */
[----:B------:R-:W-:-:S03]  /*01f0*/  PRMT R17, RZ, 0x7610, R17 ;  /* 0x00007610ff117816 */ /* 0x000fc60000000011 */
[----:B------:R-:W5:Y:S01]  /*0200*/  @!P0 LDG.E.EL.U8 R10, desc[UR4][R4.64+0x5] ;  /* 0x00000504040a8981 */ /* 0x000f62000c2e1100 */
[----:B------:R-:W-:-:S03]  /*0210*/  IMAD.MOV.U32 R19, RZ, RZ, RZ ;  /* 0x000000ffff137224 */ /* 0x000fc600078e00ff */
[----:B------:R-:W5:Y:S04]  /*0220*/  @!P0 LDG.E.EL R8, desc[UR4][R6.64+0x10] ;  /* 0x0000100406088981 */ /* 0x000f68000c2e1900 */
[----:B------:R-:W5:Y:S04]  /*0230*/  @!P0 LDG.E.EL R12, desc[UR4][R6.64+0x14] ;  /* 0x00001404060c8981 */ /* 0x000f68000c2e1900 */
[----:B------:R-:W5:Y:S01]  /*0240*/  @!P0 LDG.E.EL.U8 R17, desc[UR4][R4.64+0x3] ;  /* 0x0000030404118981 */ /* 0x000f62000c2e1100 */
[----:B------:R-:W-:-:S03]  /*0250*/  PRMT R14, RZ, 0x7610, R14 ;  /* 0x00007610ff0e7816 */ /* 0x000fc6000000000e */
[----:B------:R-:W5:Y:S01]  /*0260*/  @!P0 LDG.E.EL R19, desc[UR4][R6.64+0xc] ;  /* 0x00000c0406138981 */ /* 0x000f62000c2e1900 */
[----:B------:R-:W-:-:S03]  /*0270*/  IMAD.MOV.U32 R16, RZ, RZ, RZ ;  /* 0x000000ffff107224 */ /* 0x000fc600078e00ff */
[----:B------:R-:W5:Y:S04]  /*0280*/  @!P0 LDG.E.EL.U8 R14, desc[UR4][R4.64+0x6] ;  /* 0x00000604040e8981 */ /* 0x000f68000c2e1100 */
[----:B------:R-:W5:Y:S01]  /*0290*/  @!P0 LDG.E.EL R16, desc[UR4][R6.64+0x18] ;  /* 0x0000180406108981 */ /* 0x000f62000c2e1900 */
[----:B------:R-:W-:Y:S01]  /*02a0*/  PRMT R18, RZ, 0x7610, R18 ;  /* 0x00007610ff127816 */ /* 0x000fe20000000012 */
[----:B------:R-:W-:-:S05]  /*02b0*/  IMAD.MOV.U32 R20, RZ, RZ, RZ ;  /* 0x000000ffff147224 */ /* 0x000fca00078e00ff */
[----:B------:R-:W5:Y:S04]  /*02c0*/  @!P0 LDG.E.EL.U8 R18, desc[UR4][R4.64+0x7] ;  /* 0x0000070404128981 */ /* 0x000f68000c2e1100 */
[----:B------:R1:W5:Y:S02]  /*02d0*/  @!P0 LDG.E.EL R20, desc[UR4][R6.64+0x1c] ;  /* 0x00001c0406148981 */ /* 0x000364000c2e1900 */
[----:B-1----:R-:W1:Y:S02]  /*02e0*/  LDC.64 R6, c[0x0][0x228] ;  /* 0x00008a00ff067b82 */ /* 0x002e640000000a00 */
[----:B-1----:R-:W-:Y:S01]  /*02f0*/  IMAD.WIDE R6, R0, 0x4, R6 ;  /* 0x0000000400067825 */ /* 0x002fe200078e0206 */
[----:B--2---:R-:W-:Y:S02]  /*0300*/  LOP3.LUT P2, RZ, R21, 0xff, RZ, 0xc0, !PT ;  /* 0x000000ff15ff7812 */ /* 0x004fe4000784c0ff */
[----:B---3--:R-:W-:-:S02]  /*0310*/  LOP3.LUT P1, RZ, R9, 0xff, RZ, 0xc0, !PT ;  /* 0x000000ff09ff7812 */ /* 0x008fc4000782c0ff */
[----:B----4-:R-:W-:Y:S02]  /*0320*/  FSEL R9, R2, -INF , !P2 ;  /* 0xff80000002097808 */ /* 0x010fe40005000000 */
[----:B-----5:R-:W-:Y:S02]  /*0330*/  FSEL R22, R11, -INF , !P1 ;  /* 0xff8000000b167808 */ /* 0x020fe40004800000 */
[C---:B------:R-:W-:Y:S02]  /*0340*/  FSETP.NAN.AND P2, PT, R9.reuse, R9, PT ;  /* 0x000000090900720b */ /* 0x040fe40003f48000 */
[----:B------:R-:W-:-:S04]  /*0350*/  FSETP.GT.AND P1, PT, R9, R22, PT ;  /* 0x000000160900720b */ /* 0x000fc80003f24000 */
[----:B------:R-:W-:Y:S02]  /*0360*/  FSEL R2, R9, R22, P1 ;  /* 0x0000001609027208 */ /* 0x000fe40000800000 */
[----:B------:R-:W-:Y:S02]  /*0370*/  LOP3.LUT P1, RZ, R13, 0xff, RZ, 0xc0, !PT ;  /* 0x000000ff0dff7812 */ /* 0x000fe4000782c0ff */
[----:B------:R-:W-:Y:S02]  /*0380*/  FSEL R2, R9, R2, P2 ;  /* 0x0000000209027208 */ /* 0x000fe40001000000 */
[----:B------:R-:W-:Y:S02]  /*0390*/  FSEL R15, R15, -INF , !P1 ;  /* 0xff8000000f0f7808 */ /* 0x000fe40004800000 */
[----:B------:R-:W-:Y:S02]  /*03a0*/  FSETP.NAN.AND P2, PT, R2, R2, PT ;  /* 0x000000020200720b */ /* 0x000fe40003f48000 */
[----:B------:R-:W-:-:S02]  /*03b0*/  LOP3.LUT P4, RZ, R3, 0xff, RZ, 0xc0, !PT ;  /* 0x000000ff03ff7812 */ /* 0x000fc4000788c0ff */
[----:B------:R-:W-:Y:S02]  /*03c0*/  LOP3.LUT P3, RZ, R10, 0xff, RZ, 0xc0, !PT ;  /* 0x000000ff0aff7812 */ /* 0x000fe4000786c0ff */
[----:B------:R-:W-:Y:S02]  /*03d0*/  FSETP.GT.AND P1, PT, R2, R15, PT ;  /* 0x0000000f0200720b */ /* 0x000fe40003f24000 */
[----:B------:R-:W-:Y:S02]  /*03e0*/  FSEL R8, R8, -INF , !P4 ;  /* 0xff80000008087808 */ /* 0x000fe40006000000 */
[----:B0-----:R-:W-:-:S03]  /*03f0*/  FSEL R5, R12, -INF , !P3 ;  /* 0xff8000000c057808 */ /* 0x001fc60005800000 */
[----:B------:R-:W-:Y:S02]  /*0400*/  @!P2 FSEL R2, R2, R15, P1 ;  /* 0x0000000f0202a208 */ /* 0x000fe40000800000 */
[-C--:B------:R-:W-:Y:S02]  /*0410*/  FSETP.GT.AND P2, PT, R8, R5.reuse, PT ;  /* 0x000000050800720b */ /* 0x080fe40003f44000 */
[----:B------:R-:W-:Y:S02]  /*0420*/  FSETP.NAN.AND P1, PT, R2, R2, PT ;  /* 0x000000020200720b */ /* 0x000fe40003f28000 */
[----:B------:R-:W-:Y:S02]  /*0430*/  LOP3.LUT P4, RZ, R17, 0xff, RZ, 0xc0, !PT ;  /* 0x000000ff11ff7812 */ /* 0x000fe4000788c0ff */
[C---:B------:R-:W-:Y:S02]  /*0440*/  FSETP.NAN.AND P3, PT, R8.reuse, R8, PT ;  /* 0x000000080800720b */ /* 0x040fe40003f68000 */
[----:B------:R-:W-:-:S02]  /*0450*/  FSEL R3, R8, R5, P2 ;  /* 0x0000000508037208 */ /* 0x000fc40001000000 */
[----:B------:R-:W-:Y:S02]  /*0460*/  FSEL R19, R19, -INF , !P4 ;  /* 0xff80000013137808 */ /* 0x000fe40006000000 */
[----:B------:R-:W-:Y:S02]  /*0470*/  FSEL R3, R8, R3, P3 ;  /* 0x0000000308037208 */ /* 0x000fe40001800000 */
[----:B------:R-:W-:Y:S02]  /*0480*/  FSETP.GT.AND P3, PT, R2, R19, PT ;  /* 0x000000130200720b */ /* 0x000fe40003f64000 */
[----:B------:R-:W-:Y:S02]  /*0490*/  FSETP.NAN.AND P2, PT, R3, R3, PT ;  /* 0x000000030300720b */ /* 0x000fe40003f48000 */
[----:B------:R-:W-:Y:S02]  /*04a0*/  LOP3.LUT P4, RZ, R14, 0xff, RZ, 0xc0, !PT ;  /* 0x000000ff0eff7812 */ /* 0x000fe4000788c0ff */
[----:B------:R-:W-:-:S02]  /*04b0*/  @!P1 FSEL R2, R2, R19, P3 ;  /* 0x0000001302029208 */ /* 0x000fc40001800000 */
[----:B------:R-:W-:-:S03]  /*04c0*/  FSEL R16, R16, -INF , !P4 ;  /* 0xff80000010107808 */ /* 0x000fc60006000000 */
[--C-:B------:R-:W-:Y:S01]  /*04d0*/  FADD R9, R9, -R2.reuse ;  /* 0x8000000209097221 */ /* 0x100fe20000000000 */
[-C--:B------:R-:W-:Y:S01]  /*04e0*/  FSETP.GT.AND P1, PT, R3, R16.reuse, PT ;  /* 0x000000100300720b */ /* 0x080fe20003f24000 */
[--C-:B------:R-:W-:Y:S01]  /*04f0*/  FADD R22, R22, -R2.reuse ;  /* 0x8000000216167221 */ /* 0x100fe20000000000 */
[--C-:B------:R-:W-:Y:S01]  /*0500*/  FADD R15, R15, -R2.reuse ;  /* 0x800000020f0f7221 */ /* 0x100fe20000000000 */
[----:B------:R-:W-:Y:S01]  /*0510*/  FMUL R9, R9, 1.4426950216293334961 ;  /* 0x3fb8aa3b09097820 */ /* 0x000fe20000400000 */
[----:B------:R-:W-:Y:S01]  /*0520*/  @!P2 FSEL R3, R3, R16, P1 ;  /* 0x000000100303a208 */ /* 0x000fe20000800000 */
[----:B------:R-:W-:Y:S01]  /*0530*/  FMUL R22, R22, 1.4426950216293334961 ;  /* 0x3fb8aa3b16167820 */ /* 0x000fe20000400000 */
[----:B------:R-:W-:Y:S01]  /*0540*/  LOP3.LUT P1, RZ, R18, 0xff, RZ, 0xc0, !PT ;  /* 0x000000ff12ff7812 */ /* 0x000fe2000782c0ff */
[----:B------:R-:W-:Y:S01]  /*0550*/  FMUL R15, R15, 1.4426950216293334961 ;  /* 0x3fb8aa3b0f0f7820 */ /* 0x000fe20000400000 */
[----:B------:R-:W-:Y:S01]  /*0560*/  FSETP.GEU.AND P6, PT, R9, -126, PT ;  /* 0xc2fc00000900780b */ /* 0x000fe20003fce000 */
[----:B------:R-:W-:Y:S01]  /*0570*/  FADD R19, R19, -R2 ;  /* 0x8000000213137221 */ /* 0x000fe20000000000 */
[----:B------:R-:W-:-:S02]  /*0580*/  FSETP.NAN.AND P2, PT, R3, R3, PT ;  /* 0x000000030300720b */ /* 0x000fc40003f48000 */
[----:B------:R-:W-:Y:S01]  /*0590*/  FSETP.GEU.AND P5, PT, R22, -126, PT ;  /* 0xc2fc00001600780b */ /* 0x000fe20003fae000 */
[----:B------:R-:W-:Y:S01]  /*05a0*/  FMUL R19, R19, 1.4426950216293334961 ;  /* 0x3fb8aa3b13137820 */ /* 0x000fe20000400000 */
[----:B------:R-:W-:Y:S02]  /*05b0*/  FSEL R20, R20, -INF , !P1 ;  /* 0xff80000014147808 */ /* 0x000fe40004800000 */
[----:B------:R-:W-:Y:S02]  /*05c0*/  FSETP.GEU.AND P3, PT, R15, -126, PT ;  /* 0xc2fc00000f00780b */ /* 0x000fe40003f6e000 */
[----:B------:R-:W-:-:S03]  /*05d0*/  FSETP.GT.AND P1, PT, R3, R20, PT ;  /* 0x000000140300720b */ /* 0x000fc60003f24000 */
[----:B------:R-:W-:Y:S02]  /*05e0*/  @!P6 FMUL R9, R9, 0.5 ;  /* 0x3f0000000909e820 */ /* 0x000fe40000400000 */
[----:B------:R-:W-:Y:S02]  /*05f0*/  @!P2 FSEL R3, R3, R20, P1 ;  /* 0x000000140303a208 */ /* 0x000fe40000800000 */
[----:B------:R-:W-:Y:S01]  /*0600*/  @!P5 FMUL R22, R22, 0.5 ;  /* 0x3f0000001616d820 */ /* 0x000fe20000400000 */
[----:B------:R-:W-:Y:S01]  /*0610*/  FSETP.GEU.AND P2, PT, R19, -126, PT ;  /* 0xc2fc00001300780b */ /* 0x000fe20003f4e000 */
[----:B------:R-:W0:Y:S01]  /*0620*/  MUFU.EX2 R9, R9 ;  /* 0x0000000900097308 */ /* 0x000e220000000800 */
[--C-:B------:R-:W-:Y:S01]  /*0630*/  FADD R8, R8, -R3.reuse ;  /* 0x8000000308087221 */ /* 0x100fe20000000000 */
[--C-:B------:R-:W-:Y:S01]  /*0640*/  FADD R5, R5, -R3.reuse ;  /* 0x8000000305057221 */ /* 0x100fe20000000000 */
[--C-:B------:R-:W-:Y:S01]  /*0650*/  FADD R16, R16, -R3.reuse ;  /* 0x8000000310107221 */ /* 0x100fe20000000000 */
[----:B------:R-:W-:Y:S01]  /*0660*/  FADD R20, R20, -R3 ;  /* 0x8000000314147221 */ /* 0x000fe20000000000 */
[----:B------:R-:W-:Y:S01]  /*0670*/  FMUL R8, R8, 1.4426950216293334961 ;  /* 0x3fb8aa3b08087820 */ /* 0x000fe20000400000 */
[----:B------:R-:W-:Y:S01]  /*0680*/  FMUL R10, R5, 1.4426950216293334961 ;  /* 0x3fb8aa3b050a7820 */ /* 0x000fe20000400000 */
[----:B------:R-:W-:Y:S01]  /*0690*/  FMUL R16, R16, 1.4426950216293334961 ;  /* 0x3fb8aa3b10107820 */ /* 0x000fe20000400000 */
[----:B------:R-:W1:Y:S01]  /*06a0*/  MUFU.EX2 R22, R22 ;  /* 0x0000001600167308 */ /* 0x000e620000000800 */
[----:B------:R-:W-:Y:S01]  /*06b0*/  FMUL R20, R20, 1.4426950216293334961 ;  /* 0x3fb8aa3b14147820 */ /* 0x000fe20000400000 */
[----:B------:R-:W-:Y:S01]  /*06c0*/  FSETP.GEU.AND P1, PT, R8, -126, PT ;  /* 0xc2fc00000800780b */ /* 0x000fe20003f2e000 */
[----:B------:R-:W2:Y:S01]  /*06d0*/  LDC.64 R4, c[0x0][0x220] ;  /* 0x00008800ff047b82 */ /* 0x000ea20000000a00 */
[----:B------:R-:W-:Y:S01]  /*06e0*/  FSETP.GEU.AND P4, PT, R10, -126, PT ;  /* 0xc2fc00000a00780b */ /* 0x000fe20003f8e000 */
[----:B------:R-:W-:Y:S01]  /*06f0*/  @!P3 FMUL R15, R15, 0.5 ;  /* 0x3f0000000f0fb820 */ /* 0x000fe20000400000 */
[----:B------:R-:W-:Y:S01]  /*0700*/  @!P2 FMUL R19, R19, 0.5 ;  /* 0x3f0000001313a820 */ /* 0x000fe20000400000 */
[----:B0-----:R-:W-:Y:S01]  /*0710*/  @!P6 FMUL R9, R9, R9 ;  /* 0x000000090909e220 */ /* 0x001fe20000400000 */
[----:B------:R-:W-:Y:S01]  /*0720*/  FSETP.GEU.AND P6, PT, R16, -126, PT ;  /* 0xc2fc00001000780b */ /* 0x000fe20003fce000 */
[----:B------:R-:W0:Y:S01]  /*0730*/  MUFU.EX2 R12, R15 ;  /* 0x0000000f000c7308 */ /* 0x000e220000000800 */
[----:B-1----:R-:W-:Y:S01]  /*0740*/  @!P5 FMUL R22, R22, R22 ;  /* 0x000000161616d220 */ /* 0x002fe20000400000 */
[----:B------:R-:W-:-:S04]  /*0750*/  FSETP.GEU.AND P5, PT, R20, -126, PT ;  /* 0xc2fc00001400780b */ /* 0x000fc80003fae000 */
[----:B------:R-:W-:Y:S02]  /*0760*/  @!P1 FMUL R8, R8, 0.5 ;  /* 0x3f00000008089820 */ /* 0x000fe40000400000 */
[----:B------:R-:W-:Y:S01]  /*0770*/  @!P4 FMUL R10, R10, 0.5 ;  /* 0x3f0000000a0ac820 */ /* 0x000fe20000400000 */
[----:B------:R-:W1:Y:S01]  /*0780*/  MUFU.EX2 R14, R19 ;  /* 0x00000013000e7308 */ /* 0x000e620000000800 */
[----:B------:R-:W-:Y:S02]  /*0790*/  FADD R9, R9, R22 ;  /* 0x0000001609097221 */ /* 0x000fe40000000000 */
[----:B------:R-:W-:Y:S01]  /*07a0*/  @!P6 FMUL R16, R16, 0.5 ;  /* 0x3f0000001010e820 */ /* 0x000fe20000400000 */
[----:B0-----:R-:W-:-:S04]  /*07b0*/  @!P3 FMUL R12, R12, R12 ;  /* 0x0000000c0c0cb220 */ /* 0x001fc80000400000 */
[----:B------:R-:W0:Y:S01]  /*07c0*/  MUFU.EX2 R8, R8 ;  /* 0x0000000800087308 */ /* 0x000e220000000800 */
[----:B--2---:R-:W-:-:S04]  /*07d0*/  IMAD.WIDE R4, R0, 0x4, R4 ;  /* 0x0000000400047825 */ /* 0x004fc800078e0204 */
[----:B------:R-:W-:Y:S01]  /*07e0*/  @!P5 FMUL R20, R20, 0.5 ;  /* 0x3f0000001414d820 */ /* 0x000fe20000400000 */
[----:B------:R-:W-:Y:S01]  /*07f0*/  FADD R9, R9, R12 ;  /* 0x0000000c09097221 */ /* 0x000fe20000000000 */
[----:B------:R2:W-:Y:S01]  /*0800*/  @!P0 STG.E.64 desc[UR4][R4.64], R2 ;  /* 0x0000000204008986 */ /* 0x0005e2000c101b04 */
[----:B-1----:R-:W-:Y:S01]  /*0810*/  @!P2 FMUL R14, R14, R14 ;  /* 0x0000000e0e0ea220 */ /* 0x002fe20000400000 */
[----:B------:R-:W1:Y:S03]  /*0820*/  MUFU.EX2 R11, R10 ;  /* 0x0000000a000b7308 */ /* 0x000e660000000800 */
[----:B------:R-:W-:Y:S01]  /*0830*/  FADD R14, R9, R14 ;  /* 0x0000000e090e7221 */ /* 0x000fe20000000000 */
[----:B0-----:R-:W-:-:S04]  /*0840*/  @!P1 FMUL R8, R8, R8 ;  /* 0x0000000808089220 */ /* 0x001fc80000400000 */
[----:B------:R-:W0:Y:S01]  /*0850*/  MUFU.EX2 R13, R16 ;  /* 0x00000010000d7308 */ /* 0x000e220000000800 */
[----:B-1----:R-:W-:-:S07]  /*0860*/  @!P4 FMUL R11, R11, R11 ;  /* 0x0000000b0b0bc220 */ /* 0x002fce0000400000 */
[----:B------:R-:W1:Y:S01]  /*0870*/  MUFU.EX2 R15, R20 ;  /* 0x00000014000f7308 */ /* 0x000e620000000800 */
[----:B------:R-:W-:Y:S01]  /*0880*/  FADD R8, R8, R11 ;  /* 0x0000000b08087221 */ /* 0x000fe20000000000 */
[----:B0-----:R-:W-:-:S04]  /*0890*/  @!P6 FMUL R13, R13, R13 ;  /* 0x0000000d0d0de220 */ /* 0x001fc80000400000 */
[----:B------:R-:W-:Y:S01]  /*08a0*/  FADD R8, R8, R13 ;  /* 0x0000000d08087221 */ /* 0x000fe20000000000 */
[----:B-1----:R-:W-:-:S04]  /*08b0*/  @!P5 FMUL R15, R15, R15 ;  /* 0x0000000f0f0fd220 */ /* 0x002fc80000400000 */
[----:B------:R-:W-:Y:S01]  /*08c0*/  FADD R15, R8, R15 ;  /* 0x0000000f080f7221 */ /* 0x000fe20000000000 */
[----:B--2---:R-:W-:Y:S06]  /*08d0*/  @P0 EXIT ;  /* 0x000000000000094d */ /* 0x004fec0003800000 */
[----:B------:R-:W-:Y:S01]  /*08e0*/  STG.E.64 desc[UR4][R6.64], R14 ;  /* 0x0000000e06007986 */ /* 0x000fe2000c101b04 */
[----:B------:R-:W-:Y:S05]  /*08f0*/  EXIT ;  /* 0x000000000000794d */ /* 0x000fea0003800000 */
.L_x_0:
[----:B------:R-:W-:-:S00]  /*0900*/  BRA `(.L_x_0) ;  /* 0xfffffffc00fc7947 */ /* 0x000fc0000383ffff */
[----:B------:R-:W-:-:S00]  /*0910*/  NOP ;  /* 0x0000000000007918 */ /* 0x000fc00000000000 */
        /* <DEDUP_REMOVED lines=14> */
.L_x_1:


//--------------------- .nv.constant0.triton_poi_fused__softmax_masked_fill_mul_4 --------------------------
	.section	.nv.constant0.triton_poi_fused__softmax_masked_fill_mul_4,"a",@progbits
	.sectionflags	@""
	.align	4
.nv.constant0.triton_poi_fused__softmax_masked_fill_mul_4:
	.zero		564
